//
// Generated by NVIDIA NVVM Compiler
//
// Compiler Build ID: CL-36424714
// Cuda compilation tools, release 13.0, V13.0.88
// Based on NVVM 20.0.0
//

.version 9.0
.target sm_100
.address_size 64

	// .globl	_Z23setIntersection_Kernel2PiS_iiS_S_
.extern .func  (.param .b32 func_retval0) vprintf
(
	.param .b64 vprintf_param_0,
	.param .b64 vprintf_param_1
)
;
.extern .func  (.param .b64 func_retval0) malloc
(
	.param .b64 malloc_param_0
)
;
.global .align 1 .b8 $str[27] = {40, 37, 100, 44, 32, 37, 100, 41, 32, 45, 32, 115, 108, 105, 99, 101, 32, 40, 37, 100, 44, 32, 37, 100, 41, 10};

.visible .entry _Z23setIntersection_Kernel2PiS_iiS_S_(
	.param .u64 .ptr .align 1 _Z23setIntersection_Kernel2PiS_iiS_S__param_0,
	.param .u64 .ptr .align 1 _Z23setIntersection_Kernel2PiS_iiS_S__param_1,
	.param .u32 _Z23setIntersection_Kernel2PiS_iiS_S__param_2,
	.param .u32 _Z23setIntersection_Kernel2PiS_iiS_S__param_3,
	.param .u64 .ptr .align 1 _Z23setIntersection_Kernel2PiS_iiS_S__param_4,
	.param .u64 .ptr .align 1 _Z23setIntersection_Kernel2PiS_iiS_S__param_5
)
{
	.local .align 16 .b8 	__local_depot0[16];
	.reg .b64 	%SP;
	.reg .b64 	%SPL;
	.reg .pred 	%p<14>;
	.reg .b32 	%r<73>;
	.reg .b64 	%rd<30>;

	mov.u64 	%SPL, __local_depot0;
	cvta.local.u64 	%SP, %SPL;
	ld.param.u64 	%rd4, [_Z23setIntersection_Kernel2PiS_iiS_S__param_0];
	ld.param.u64 	%rd6, [_Z23setIntersection_Kernel2PiS_iiS_S__param_1];
	ld.param.u32 	%r29, [_Z23setIntersection_Kernel2PiS_iiS_S__param_2];
	ld.param.u32 	%r28, [_Z23setIntersection_Kernel2PiS_iiS_S__param_3];
	ld.param.u64 	%rd5, [_Z23setIntersection_Kernel2PiS_iiS_S__param_5];
	cvta.to.global.u64 	%rd1, %rd6;
	mov.u32 	%r30, %tid.x;
	mov.u32 	%r31, %ctaid.x;
	mov.u32 	%r32, %ntid.x;
	mad.lo.s32 	%r1, %r31, %r32, %r30;
	setp.ge.s32 	%p1, %r1, %r29;
	@%p1 bra 	$L__BB0_14;
	cvta.to.global.u64 	%rd7, %rd4;
	{ // callseq 0, 0
	.param .b64 param0;
	st.param.b64 	[param0], 8;
	.param .b64 retval0;
	call.uni (retval0), 
	malloc, 
	(
	param0
	);
	ld.param.b64 	%rd8, [retval0];
	} // callseq 0
	shl.b32 	%r33, %r1, 1;
	mul.wide.s32 	%rd9, %r33, 4;
	add.s64 	%rd10, %rd7, %rd9;
	ld.global.u32 	%r2, [%rd10];
	ld.global.u32 	%r3, [%rd10+4];
	add.s32 	%r64, %r28, -1;
	setp.lt.s32 	%p2, %r28, 1;
	mov.u32 	%r63, %r64;
	@%p2 bra 	$L__BB0_4;
	mov.b32 	%r62, 0;
	mov.u32 	%r63, %r64;
$L__BB0_3:
	add.s32 	%r35, %r63, %r62;
	shr.u32 	%r36, %r35, 1;
	cvt.u64.u32 	%rd11, %r35;
	shl.b64 	%rd12, %rd11, 2;
	and.b64  	%rd13, %rd12, 17179869176;
	add.s64 	%rd14, %rd1, %rd13;
	ld.global.u32 	%r37, [%rd14+4];
	setp.lt.s32 	%p3, %r37, %r2;
	add.s32 	%r38, %r36, -1;
	add.s32 	%r39, %r36, 1;
	selp.b32 	%r62, %r39, %r62, %p3;
	selp.b32 	%r63, %r63, %r38, %p3;
	setp.le.s32 	%p4, %r62, %r63;
	@%p4 bra 	$L__BB0_3;
$L__BB0_4:
	setp.lt.s32 	%p5, %r28, 1;
	st.u32 	[%rd8], %r63;
	mov.b32 	%r66, 0;
	@%p5 bra 	$L__BB0_7;
	mov.b32 	%r66, 0;
$L__BB0_6:
	add.s32 	%r42, %r64, %r66;
	shr.u32 	%r43, %r42, 1;
	cvt.u64.u32 	%rd15, %r42;
	shl.b64 	%rd16, %rd15, 2;
	and.b64  	%rd17, %rd16, 17179869176;
	add.s64 	%rd18, %rd1, %rd17;
	ld.global.u32 	%r44, [%rd18];
	setp.gt.s32 	%p6, %r44, %r3;
	add.s32 	%r45, %r43, 1;
	add.s32 	%r46, %r43, -1;
	selp.b32 	%r66, %r66, %r45, %p6;
	selp.b32 	%r64, %r46, %r64, %p6;
	setp.le.s32 	%p7, %r66, %r64;
	@%p7 bra 	$L__BB0_6;
$L__BB0_7:
	st.u32 	[%rd8+4], %r66;
	add.s32 	%r47, %r63, 1;
	add.s32 	%r48, %r66, -1;
	add.u64 	%rd19, %SP, 0;
	add.u64 	%rd20, %SPL, 0;
	st.local.v4.u32 	[%rd20], {%r2, %r3, %r47, %r48};
	mov.u64 	%rd21, $str;
	cvta.global.u64 	%rd22, %rd21;
	{ // callseq 1, 0
	.param .b64 param0;
	st.param.b64 	[param0], %rd22;
	.param .b64 param1;
	st.param.b64 	[param1], %rd19;
	.param .b32 retval0;
	call.uni (retval0), 
	vprintf, 
	(
	param0, 
	param1
	);
	ld.param.b32 	%r49, [retval0];
	} // callseq 1
	ld.u32 	%r15, [%rd8];
	ld.u32 	%r16, [%rd8+4];
	setp.lt.s32 	%p8, %r16, %r15;
	@%p8 bra 	$L__BB0_14;
	sub.s32 	%r52, %r16, %r15;
	shl.b32 	%r53, %r52, 1;
	mul.wide.s32 	%rd23, %r53, 4;
	{ // callseq 2, 0
	.param .b64 param0;
	st.param.b64 	[param0], %rd23;
	.param .b64 retval0;
	call.uni (retval0), 
	malloc, 
	(
	param0
	);
	ld.param.b64 	%rd24, [retval0];
	} // callseq 2
	ld.u32 	%r68, [%rd8];
	ld.u32 	%r70, [%rd8+4];
	setp.gt.s32 	%p9, %r68, %r70;
	mov.b32 	%r71, 0;
	@%p9 bra 	$L__BB0_13;
	mov.b32 	%r71, 0;
$L__BB0_10:
	shl.b32 	%r55, %r68, 1;
	mul.wide.s32 	%rd25, %r55, 4;
	add.s64 	%rd26, %rd1, %rd25;
	ld.global.u32 	%r56, [%rd26];
	ld.global.u32 	%r57, [%rd26+4];
	setp.lt.s32 	%p10, %r3, %r56;
	setp.lt.s32 	%p11, %r57, %r2;
	or.pred  	%p12, %p10, %p11;
	@%p12 bra 	$L__BB0_12;
	shl.b32 	%r59, %r71, 1;
	mul.wide.s32 	%rd27, %r59, 4;
	add.s64 	%rd28, %rd24, %rd27;
	st.u32 	[%rd28], %r1;
	st.u32 	[%rd28+4], %r68;
	add.s32 	%r71, %r71, 1;
	ld.u32 	%r70, [%rd8+4];
$L__BB0_12:
	add.s32 	%r26, %r68, 1;
	setp.lt.s32 	%p13, %r68, %r70;
	mov.u32 	%r68, %r26;
	@%p13 bra 	$L__BB0_10;
$L__BB0_13:
	bar.sync 	0;
	cvta.to.global.u64 	%rd29, %rd5;
	atom.global.add.u32 	%r60, [%rd29], %r71;
$L__BB0_14:
	ret;

}


// ===== COMPILED SASS (sm_100) =====

	.target	sm_100

	.elftype	@"ET_EXEC"


//--------------------- .note.nv.tkinfo           --------------------------
	.section	.note.nv.tkinfo,"",@"SHT_NOTE"
	.sectionflags	@"SHF_NOTE_NV_TKINFO"
	.tkinfo
        /*0018*/ 	.word	0x00000002
        /*0030*/ 	.string	""
        /*0030*/ 	.string	"ptxas"
        /*0030*/ 	.string	"Cuda compilation tools, release 13.0, V13.0.88"
        /*0030*/ 	.string	"Build cuda_13.0.r13.0/compiler.36424714_0"
        /*0030*/ 	.string	"-arch sm_100 -m 64 "



//--------------------- .note.nv.cuinfo           --------------------------
	.section	.note.nv.cuinfo,"",@"SHT_NOTE"
	.sectionflags	@"SHF_NOTE_NV_CUINFO"
        /*0018*/ 	.short	0x0002
        /*001a*/ 	.short	0x0064
        /*001c*/ 	.short	0x0082
	.zero		2


//--------------------- .nv.info                  --------------------------
	.section	.nv.info,"",@"SHT_CUDA_INFO"
	.align	4


	//----- nvinfo : EIATTR_REGCOUNT
	.align		4
        /*0000*/ 	.byte	0x04, 0x2f
        /*0002*/ 	.short	(.L_2 - .L_1)
	.align		4
.L_1:
        /*0004*/ 	.word	index@(_Z23setIntersection_Kernel2PiS_iiS_S_)
        /*0008*/ 	.word	0x0000001c


	//----- nvinfo : EIATTR_FRAME_SIZE
	.align		4
.L_2:
        /*000c*/ 	.byte	0x04, 0x11
        /*000e*/ 	.short	(.L_4 - .L_3)
	.align		4
.L_3:
        /*0010*/ 	.word	index@(_Z23setIntersection_Kernel2PiS_iiS_S_)
        /*0014*/ 	.word	0x00000010


	//----- nvinfo : EIATTR_MIN_STACK_SIZE
	.align		4
.L_4:
        /*0018*/ 	.byte	0x04, 0x12
        /*001a*/ 	.short	(.L_6 - .L_5)
	.align		4
.L_5:
        /*001c*/ 	.word	index@(_Z23setIntersection_Kernel2PiS_iiS_S_)
        /*0020*/ 	.word	0x00000010
.L_6:


//--------------------- .nv.compat                --------------------------
	.section	.nv.compat,"",@"SHT_CUDA_COMPAT_INFO"
	.align	4
        /*0000*/ 	.byte	0x02, 0x09, 0x00, 0x00, 0x02, 0x02, 0x01, 0x00, 0x02, 0x05, 0x05, 0x00, 0x03, 0x07, 0x01, 0x01
        /*0010*/ 	.byte	0x02, 0x03, 0x00, 0x00, 0x02, 0x06, 0x01, 0x00, 0x04, 0x0b, 0x08, 0x00, 0x09, 0x00, 0x00, 0x00
        /*0020*/ 	.byte	0x00, 0x00, 0x00, 0x00


//--------------------- .nv.info._Z23setIntersection_Kernel2PiS_iiS_S_ --------------------------
	.section	.nv.info._Z23setIntersection_Kernel2PiS_iiS_S_,"",@"SHT_CUDA_INFO"
	.sectionflags	@""
	.align	4


	//----- nvinfo : EIATTR_CUDA_API_VERSION
	.align		4
        /*0000*/ 	.byte	0x04, 0x37
        /*0002*/ 	.short	(.L_8 - .L_7)
.L_7:
        /*0004*/ 	.word	0x00000082


	//----- nvinfo : EIATTR_KPARAM_INFO
	.align		4
.L_8:
        /*0008*/ 	.byte	0x04, 0x17
        /*000a*/ 	.short	(.L_10 - .L_9)
.L_9:
        /*000c*/ 	.word	0x00000000
        /*0010*/ 	.short	0x0005
        /*0012*/ 	.short	0x0020
        /*0014*/ 	.byte	0x00, 0xf5, 0x21, 0x00


	//----- nvinfo : EIATTR_KPARAM_INFO
	.align		4
.L_10:
        /*0018*/ 	.byte	0x04, 0x17
        /*001a*/ 	.short	(.L_12 - .L_11)
.L_11:
        /*001c*/ 	.word	0x00000000
        /*0020*/ 	.short	0x0004
        /*0022*/ 	.short	0x0018
        /*0024*/ 	.byte	0x00, 0xf5, 0x21, 0x00


	//----- nvinfo : EIATTR_KPARAM_INFO
	.align		4
.L_12:
        /*0028*/ 	.byte	0x04, 0x17
        /*002a*/ 	.short	(.L_14 - .L_13)
.L_13:
        /*002c*/ 	.word	0x00000000
        /*0030*/ 	.short	0x0003
        /*0032*/ 	.short	0x0014
        /*0034*/ 	.byte	0x00, 0xf0, 0x11, 0x00


	//----- nvinfo : EIATTR_KPARAM_INFO
	.align		4
.L_14:
        /*0038*/ 	.byte	0x04, 0x17
        /*003a*/ 	.short	(.L_16 - .L_15)
.L_15:
        /*003c*/ 	.word	0x00000000
        /*0040*/ 	.short	0x0002
        /*0042*/ 	.short	0x0010
        /*0044*/ 	.byte	0x00, 0xf0, 0x11, 0x00


	//----- nvinfo : EIATTR_KPARAM_INFO
	.align		4
.L_16:
        /*0048*/ 	.byte	0x04, 0x17
        /*004a*/ 	.short	(.L_18 - .L_17)
.L_17:
        /*004c*/ 	.word	0x00000000
        /*0050*/ 	.short	0x0001
        /*0052*/ 	.short	0x0008
        /*0054*/ 	.byte	0x00, 0xf5, 0x21, 0x00


	//----- nvinfo : EIATTR_KPARAM_INFO
	.align		4
.L_18:
        /*0058*/ 	.byte	0x04, 0x17
        /*005a*/ 	.short	(.L_20 - .L_19)
.L_19:
        /*005c*/ 	.word	0x00000000
        /*0060*/ 	.short	0x0000
        /*0062*/ 	.short	0x0000
        /*0064*/ 	.byte	0x00, 0xf5, 0x21, 0x00


	//----- nvinfo : EIATTR_SPARSE_MMA_MASK
	.align		4
.L_20:
        /*0068*/ 	.byte	0x03, 0x50
        /*006a*/ 	.short	0x0000


	//----- nvinfo : EIATTR_MAXREG_COUNT
	.align		4
        /*006c*/ 	.byte	0x03, 0x1b
        /*006e*/ 	.short	0x00ff


	//----- nvinfo : EIATTR_NUM_BARRIERS
	.align		4
        /*0070*/ 	.byte	0x02, 0x4c
        /*0072*/ 	.byte	0x01
	.zero		1


	//----- nvinfo : EIATTR_EXTERNS
	.align		4
        /*0074*/ 	.byte	0x04, 0x0f
        /*0076*/ 	.short	(.L_22 - .L_21)


	//   ....[0]....
	.align		4
.L_21:
        /*0078*/ 	.word	index@(vprintf)


	//   ....[1]....
	.align		4
        /*007c*/ 	.word	index@(malloc)


	//----- nvinfo : EIATTR_MERCURY_ISA_VERSION
	.align		4
.L_22:
        /*0080*/ 	.byte	0x03, 0x5f
        /*0082*/ 	.short	0x0101


	//----- nvinfo : EIATTR_INT_WARP_WIDE_INSTR_OFFSETS
	.align		4
        /*0084*/ 	.byte	0x04, 0x31
        /*0086*/ 	.short	(.L_24 - .L_23)


	//   ....[0]....
.L_23:
        /*0088*/ 	.word	0x000007c0


	//   ....[1]....
        /*008c*/ 	.word	0x000007f0


	//----- nvinfo : EIATTR_VRC_CTA_INIT_COUNT
	.align		4
.L_24:
        /*0090*/ 	.byte	0x02, 0x4a
	.zero		1
	.zero		1


	//----- nvinfo : EIATTR_SYSCALL_OFFSETS
	.align		4
        /*0094*/ 	.byte	0x04, 0x46
        /*0096*/ 	.short	(.L_26 - .L_25)


	//   ....[0]....
.L_25:
        /*0098*/ 	.word	0x00000150


	//   ....[1]....
        /*009c*/ 	.word	0x00000540


	//   ....[2]....
        /*00a0*/ 	.word	0x000005f0


	//----- nvinfo : EIATTR_EXIT_INSTR_OFFSETS
	.align		4
.L_26:
        /*00a4*/ 	.byte	0x04, 0x1c
        /*00a6*/ 	.short	(.L_28 - .L_27)


	//   ....[0]....
.L_27:
        /*00a8*/ 	.word	0x000000c0


	//   ....[1]....
        /*00ac*/ 	.word	0x00000580


	//   ....[2]....
        /*00b0*/ 	.word	0x00000840


	//----- nvinfo : EIATTR_CRS_STACK_SIZE
	.align		4
.L_28:
        /*00b4*/ 	.byte	0x04, 0x1e
        /*00b6*/ 	.short	(.L_30 - .L_29)
.L_29:
        /*00b8*/ 	.word	0x00000000


	//----- nvinfo : EIATTR_CBANK_PARAM_SIZE
	.align		4
.L_30:
        /*00bc*/ 	.byte	0x03, 0x19
        /*00be*/ 	.short	0x0028


	//----- nvinfo : EIATTR_PARAM_CBANK
	.align		4
        /*00c0*/ 	.byte	0x04, 0x0a
        /*00c2*/ 	.short	(.L_32 - .L_31)
	.align		4
.L_31:
        /*00c4*/ 	.word	index@(.nv.constant0._Z23setIntersection_Kernel2PiS_iiS_S_)
        /*00c8*/ 	.short	0x0380
        /*00ca*/ 	.short	0x0028


	//----- nvinfo : EIATTR_SW_WAR
	.align		4
.L_32:
        /*00cc*/ 	.byte	0x04, 0x36
        /*00ce*/ 	.short	(.L_34 - .L_33)
.L_33:
        /*00d0*/ 	.word	0x00000008
.L_34:


//--------------------- .nv.callgraph             --------------------------
	.section	.nv.callgraph,"",@"SHT_CUDA_CALLGRAPH"
	.align	4
	.sectionentsize	8
	.align		4
        /*0000*/ 	.word	0x00000000
	.align		4
        /*0004*/ 	.word	0xffffffff
	.align		4
        /*0008*/ 	.word	index@(_Z23setIntersection_Kernel2PiS_iiS_S_)
	.align		4
        /*000c*/ 	.word	index@(vprintf)
	.align		4
        /*0010*/ 	.word	index@(_Z23setIntersection_Kernel2PiS_iiS_S_)
	.align		4
        /*0014*/ 	.word	index@(malloc)
	.align		4
        /*0018*/ 	.word	0x00000000
	.align		4
        /*001c*/ 	.word	0xfffffffe
	.align		4
        /*0020*/ 	.word	0x00000000
	.align		4
        /*0024*/ 	.word	0xfffffffd
	.align		4
        /*0028*/ 	.word	0x00000000
	.align		4
        /*002c*/ 	.word	0xfffffffc


//--------------------- .nv.constant4             --------------------------
	.section	.nv.constant4,"a",@progbits
	.align	8
	.align		8
.nv.constant4:
        /*0000*/ 	.dword	vprintf
	.align		8
        /*0008*/ 	.dword	malloc
	.align		8
        /*0010*/ 	.dword	$str


//--------------------- .text._Z23setIntersection_Kernel2PiS_iiS_S_ --------------------------
	.section	.text._Z23setIntersection_Kernel2PiS_iiS_S_,"ax",@progbits
	.align	128
        .global         _Z23setIntersection_Kernel2PiS_iiS_S_
        .type           _Z23setIntersection_Kernel2PiS_iiS_S_,@function
        .size           _Z23setIntersection_Kernel2PiS_iiS_S_,(.L_x_12 - _Z23setIntersection_Kernel2PiS_iiS_S_)
        .other          _Z23setIntersection_Kernel2PiS_iiS_S_,@"STO_CUDA_ENTRY STV_DEFAULT"
_Z23setIntersection_Kernel2PiS_iiS_S_:
.text._Z23setIntersection_Kernel2PiS_iiS_S_:
[----:B------:R-:W0:Y:S01]  /*0000*/  LDC R1, c[0x0][0x37c] ;  /* 0x0000df00ff017b82 */ /* 0x000e220000000800 */
[----:B------:R-:W1:Y:S01]  /*0010*/  S2R R25, SR_TID.X ;  /* 0x0000000000197919 */ /* 0x000e620000002100 */
[----:B------:R-:W2:Y:S06]  /*0020*/  LDCU UR5, c[0x0][0x2fc] ;  /* 0x00005f80ff0577ac */ /* 0x000eac0008000800 */
[----:B------:R-:W1:Y:S01]  /*0030*/  S2UR UR6, SR_CTAID.X ;  /* 0x00000000000679c3 */ /* 0x000e620000002500 */
[----:B0-----:R-:W-:Y:S01]  /*0040*/  VIADD R1, R1, 0xfffffff0 ;  /* 0xfffffff001017836 */ /* 0x001fe20000000000 */
[----:B------:R-:W0:Y:S01]  /*0050*/  LDCU UR7, c[0x0][0x390] ;  /* 0x00007200ff0777ac */ /* 0x000e220008000800 */
[----:B------:R-:W3:Y:S05]  /*0060*/  LDCU UR4, c[0x0][0x2f8] ;  /* 0x00005f00ff0477ac */ /* 0x000eea0008000800 */
[----:B------:R-:W1:Y:S01]  /*0070*/  LDC R0, c[0x0][0x360] ;  /* 0x0000d800ff007b82 */ /* 0x000e620000000800 */
[----:B---3--:R-:W-:-:S05]  /*0080*/  IADD3 R2, P1, PT, R1, UR4, RZ ;  /* 0x0000000401027c10 */ /* 0x008fca000ff3e0ff */
[----:B--2---:R-:W-:Y:S02]  /*0090*/  IMAD.X R24, RZ, RZ, UR5, P1 ;  /* 0x00000005ff187e24 */ /* 0x004fe400088e06ff */
[----:B-1----:R-:W-:-:S05]  /*00a0*/  IMAD R25, R0, UR6, R25 ;  /* 0x0000000600197c24 */ /* 0x002fca000f8e0219 */
[----:B0-----:R-:W-:-:S13]  /*00b0*/  ISETP.GE.AND P0, PT, R25, UR7, PT ;  /* 0x0000000719007c0c */ /* 0x001fda000bf06270 */
[----:B------:R-:W-:Y:S05]  /*00c0*/  @P0 EXIT ;  /* 0x000000000000094d */ /* 0x000fea0003800000 */
[----:B------:R-:W-:Y:S01]  /*00d0*/  MOV R0, 0x8 ;  /* 0x0000000800007802 */ /* 0x000fe20000000f00 */
[----:B------:R-:W-:Y:S01]  /*00e0*/  IMAD.MOV.U32 R4, RZ, RZ, 0x8 ;  /* 0x00000008ff047424 */ /* 0x000fe200078e00ff */
[----:B------:R-:W0:Y:S01]  /*00f0*/  LDCU.64 UR36, c[0x0][0x358] ;  /* 0x00006b00ff2477ac */ /* 0x000e220008000a00 */
[----:B------:R-:W-:Y:S01]  /*0100*/  IMAD.MOV.U32 R5, RZ, RZ, RZ ;  /* 0x000000ffff057224 */ /* 0x000fe200078e00ff */
[----:B------:R1:W2:Y:S01]  /*0110*/  LDC.64 R6, c[0x4][R0] ;  /* 0x0100000000067b82 */ /* 0x0002a20000000a00 */
[----:B------:R-:W3:Y:S01]  /*0120*/  LDCU.64 UR38, c[0x0][0x388] ;  /* 0x00007100ff2677ac */ /* 0x000ee20008000a00 */
[----:B------:R-:W4:Y:S04]  /*0130*/  LDCU.64 UR40, c[0x0][0x388] ;  /* 0x00007100ff2877ac */ /* 0x000f280008000a00 */
[----:B------:R-:W-:-:S07]  /*0140*/  LEPC R20, `(.L_x_0) ;  /* 0x000000001014794e */ /* 0x000fce0000000000 */
[----:B01234-:R-:W-:Y:S05]  /*0150*/  CALL.ABS.NOINC R6 ;  /* 0x0000000006007343 */ /* 0x01ffea0003c00000 */
.L_x_0:
[----:B------:R-:W0:Y:S01]  /*0160*/  LDC.64 R8, c[0x0][0x380] ;  /* 0x0000e000ff087b82 */ /* 0x000e220000000a00 */
[----:B------:R-:W-:-:S07]  /*0170*/  IMAD.SHL.U32 R3, R25, 0x2, RZ ;  /* 0x0000000219037824 */ /* 0x000fce00078e00ff */
[----:B------:R-:W1:Y:S01]  /*0180*/  LDC R6, c[0x0][0x394] ;  /* 0x0000e500ff067b82 */ /* 0x000e620000000800 */
[----:B0-----:R-:W-:-:S05]  /*0190*/  IMAD.WIDE R8, R3, 0x4, R8 ;  /* 0x0000000403087825 */ /* 0x001fca00078e0208 */
[----:B------:R0:W5:Y:S04]  /*01a0*/  LDG.E R17, desc[UR36][R8.64+0x4] ;  /* 0x0000042408117981 */ /* 0x000168000c1e1900 */
[----:B------:R0:W5:Y:S01]  /*01b0*/  LDG.E R16, desc[UR36][R8.64] ;  /* 0x0000002408107981 */ /* 0x000162000c1e1900 */
[C---:B-1----:R-:W-:Y:S01]  /*01c0*/  ISETP.GE.AND P0, PT, R6.reuse, 0x1, PT ;  /* 0x000000010600780c */ /* 0x042fe20003f06270 */
[----:B------:R-:W-:Y:S01]  /*01d0*/  IMAD.MOV.U32 R23, RZ, RZ, R5 ;  /* 0x000000ffff177224 */ /* 0x000fe200078e0005 */
[----:B------:R-:W-:Y:S01]  /*01e0*/  IADD3 R6, PT, PT, R6, -0x1, RZ ;  /* 0xffffffff06067810 */ /* 0x000fe20007ffe0ff */
[----:B------:R-:W-:Y:S01]  /*01f0*/  IMAD.MOV.U32 R22, RZ, RZ, R4 ;  /* 0x000000ffff167224 */ /* 0x000fe200078e0004 */
[----:B------:R-:W-:Y:S01]  /*0200*/  MOV R0, 0x0 ;  /* 0x0000000000007802 */ /* 0x000fe20000000f00 */
[----:B------:R-:W-:-:S02]  /*0210*/  IMAD.MOV.U32 R3, RZ, RZ, RZ ;  /* 0x000000ffff037224 */ /* 0x000fc400078e00ff */
[----:B------:R-:W-:-:S06]  /*0220*/  IMAD.MOV.U32 R5, RZ, RZ, R6 ;  /* 0x000000ffff057224 */ /* 0x000fcc00078e0006 */
[----:B0-----:R-:W-:Y:S05]  /*0230*/  @!P0 BRA `(.L_x_1) ;  /* 0x0000000000488947 */ /* 0x001fea0003800000 */
[----:B------:R-:W-:Y:S01]  /*0240*/  HFMA2 R4, -RZ, RZ, 0, 0 ;  /* 0x00000000ff047431 */ /* 0x000fe200000001ff */
[----:B------:R-:W-:Y:S01]  /*0250*/  BSSY.RECONVERGENT B0, `(.L_x_1) ;  /* 0x0000010000007945 */ /* 0x000fe20003800200 */
[----:B------:R-:W-:-:S07]  /*0260*/  IMAD.MOV.U32 R5, RZ, RZ, R6 ;  /* 0x000000ffff057224 */ /* 0x000fce00078e0006 */
.L_x_2:
[----:B------:R-:W-:-:S04]  /*0270*/  IMAD.IADD R7, R4, 0x1, R5 ;  /* 0x0000000104077824 */ /* 0x000fc800078e0205 */
[----:B------:R-:W-:Y:S01]  /*0280*/  IMAD.SHL.U32 R8, R7, 0x4, RZ ;  /* 0x0000000407087824 */ /* 0x000fe200078e00ff */
[----:B------:R-:W-:-:S04]  /*0290*/  SHF.R.U32.HI R9, RZ, 0x1e, R7 ;  /* 0x0000001eff097819 */ /* 0x000fc80000011607 */
[----:B------:R-:W-:Y:S02]  /*02a0*/  LOP3.LUT R8, R8, 0xfffffff8, RZ, 0xc0, !PT ;  /* 0xfffffff808087812 */ /* 0x000fe400078ec0ff */
[----:B------:R-:W-:Y:S02]  /*02b0*/  LOP3.LUT R9, R9, 0x3, RZ, 0xc0, !PT ;  /* 0x0000000309097812 */ /* 0x000fe400078ec0ff */
[----:B------:R-:W-:-:S04]  /*02c0*/  IADD3 R8, P1, PT, R8, UR38, RZ ;  /* 0x0000002608087c10 */ /* 0x000fc8000ff3e0ff */
[----:B------:R-:W-:-:S06]  /*02d0*/  IADD3.X R9, PT, PT, R9, UR39, RZ, P1, !PT ;  /* 0x0000002709097c10 */ /* 0x000fcc0008ffe4ff */
[----:B------:R-:W2:Y:S01]  /*02e0*/  LDG.E R9, desc[UR36][R8.64+0x4] ;  /* 0x0000042408097981 */ /* 0x000ea2000c1e1900 */
[----:B------:R-:W-:Y:S02]  /*02f0*/  SHF.R.U32.HI R7, RZ, 0x1, R7 ;  /* 0x00000001ff077819 */ /* 0x000fe40000011607 */
[----:B--2--5:R-:W-:-:S13]  /*0300*/  ISETP.GE.AND P1, PT, R9, R16, PT ;  /* 0x000000100900720c */ /* 0x024fda0003f26270 */
[C---:B------:R-:W-:Y:S01]  /*0310*/  @!P1 VIADD R4, R7.reuse, 0x1 ;  /* 0x0000000107049836 */ /* 0x040fe20000000000 */
[----:B------:R-:W-:-:S04]  /*0320*/  @P1 IADD3 R5, PT, PT, R7, -0x1, RZ ;  /* 0xffffffff07051810 */ /* 0x000fc80007ffe0ff */
[----:B------:R-:W-:-:S13]  /*0330*/  ISETP.GT.AND P1, PT, R4, R5, PT ;  /* 0x000000050400720c */ /* 0x000fda0003f24270 */
[----:B------:R-:W-:Y:S05]  /*0340*/  @!P1 BRA `(.L_x_2) ;  /* 0xfffffffc00c89947 */ /* 0x000fea000383ffff */
[----:B------:R-:W-:Y:S05]  /*0350*/  BSYNC.RECONVERGENT B0 ;  /* 0x0000000000007941 */ /* 0x000fea0003800200 */
.L_x_1:
[----:B------:R0:W-:Y:S01]  /*0360*/  ST.E desc[UR36][R22.64], R5 ;  /* 0x0000000516007985 */ /* 0x0001e2000c101924 */
[----:B------:R-:W-:Y:S05]  /*0370*/  @!P0 BRA `(.L_x_3) ;  /* 0x0000000000448947 */ /* 0x000fea0003800000 */
[----:B------:R-:W-:Y:S01]  /*0380*/  BSSY.RECONVERGENT B0, `(.L_x_3) ;  /* 0x0000010000007945 */ /* 0x000fe20003800200 */
[----:B------:R-:W-:-:S07]  /*0390*/  IMAD.MOV.U32 R3, RZ, RZ, RZ ;  /* 0x000000ffff037224 */ /* 0x000fce00078e00ff */
.L_x_4:
[----:B------:R-:W-:-:S04]  /*03a0*/  IMAD.IADD R4, R3, 0x1, R6 ;  /* 0x0000000103047824 */ /* 0x000fc800078e0206 */
[----:B------:R-:W-:Y:S01]  /*03b0*/  IMAD.SHL.U32 R7, R4, 0x4, RZ ;  /* 0x0000000404077824 */ /* 0x000fe200078e00ff */
[----:B------:R-:W-:-:S04]  /*03c0*/  SHF.R.U32.HI R8, RZ, 0x1e, R4 ;  /* 0x0000001eff087819 */ /* 0x000fc80000011604 */
[----:B------:R-:W-:Y:S02]  /*03d0*/  LOP3.LUT R7, R7, 0xfffffff8, RZ, 0xc0, !PT ;  /* 0xfffffff807077812 */ /* 0x000fe400078ec0ff */
[----:B------:R-:W-:Y:S02]  /*03e0*/  LOP3.LUT R9, R8, 0x3, RZ, 0xc0, !PT ;  /* 0x0000000308097812 */ /* 0x000fe400078ec0ff */
[----:B------:R-:W-:-:S04]  /*03f0*/  IADD3 R8, P0, PT, R7, UR40, RZ ;  /* 0x0000002807087c10 */ /* 0x000fc8000ff1e0ff */
[----:B------:R-:W-:-:S05]  /*0400*/  IADD3.X R9, PT, PT, R9, UR41, RZ, P0, !PT ;  /* 0x0000002909097c10 */ /* 0x000fca00087fe4ff */
[----:B------:R-:W2:Y:S01]  /*0410*/  LDG.E R8, desc[UR36][R8.64] ;  /* 0x0000002408087981 */ /* 0x000ea2000c1e1900 */
[----:B------:R-:W-:Y:S02]  /*0420*/  SHF.R.U32.HI R4, RZ, 0x1, R4 ;  /* 0x00000001ff047819 */ /* 0x000fe40000011604 */
[----:B--2--5:R-:W-:-:S13]  /*0430*/  ISETP.GT.AND P0, PT, R8, R17, PT ;  /* 0x000000110800720c */ /* 0x024fda0003f04270 */
[C---:B------:R-:W-:Y:S01]  /*0440*/  @!P0 VIADD R3, R4.reuse, 0x1 ;  /* 0x0000000104038836 */ /* 0x040fe20000000000 */
[----:B------:R-:W-:-:S04]  /*0450*/  @P0 IADD3 R6, PT, PT, R4, -0x1, RZ ;  /* 0xffffffff04060810 */ /* 0x000fc80007ffe0ff */
[----:B------:R-:W-:-:S13]  /*0460*/  ISETP.GT.AND P0, PT, R3, R6, PT ;  /* 0x000000060300720c */ /* 0x000fda0003f04270 */
[----:B------:R-:W-:Y:S05]  /*0470*/  @!P0 BRA `(.L_x_4) ;  /* 0xfffffffc00c88947 */ /* 0x000fea000383ffff */
[----:B------:R-:W-:Y:S05]  /*0480*/  BSYNC.RECONVERGENT B0 ;  /* 0x0000000000007941 */ /* 0x000fea0003800200 */
.L_x_3:
[----:B------:R-:W-:Y:S01]  /*0490*/  VIADD R18, R5, 0x1 ;  /* 0x0000000105127836 */ /* 0x000fe20000000000 */
[----:B------:R1:W-:Y:S01]  /*04a0*/  ST.E desc[UR36][R22.64+0x4], R3 ;  /* 0x0000040316007985 */ /* 0x0003e2000c101924 */
[----:B------:R-:W-:Y:S01]  /*04b0*/  VIADD R19, R3, 0xffffffff ;  /* 0xffffffff03137836 */ /* 0x000fe20000000000 */
[----:B------:R1:W2:Y:S01]  /*04c0*/  LDC.64 R8, c[0x4][R0] ;  /* 0x0100000000087b82 */ /* 0x0002a20000000a00 */
[----:B------:R-:W3:Y:S01]  /*04d0*/  LDCU.64 UR4, c[0x4][0x10] ;  /* 0x01000200ff0477ac */ /* 0x000ee20008000a00 */
[----:B------:R-:W-:Y:S01]  /*04e0*/  MOV R6, R2 ;  /* 0x0000000200067202 */ /* 0x000fe20000000f00 */
[----:B------:R-:W-:Y:S01]  /*04f0*/  IMAD.MOV.U32 R7, RZ, RZ, R24 ;  /* 0x000000ffff077224 */ /* 0x000fe200078e0018 */
[----:B-----5:R1:W-:Y:S01]  /*0500*/  STL.128 [R1], R16 ;  /* 0x0000001001007387 */ /* 0x0203e20000100c00 */
[----:B---3--:R-:W-:Y:S02]  /*0510*/  IMAD.U32 R4, RZ, RZ, UR4 ;  /* 0x00000004ff047e24 */ /* 0x008fe4000f8e00ff */
[----:B01----:R-:W-:-:S07]  /*0520*/  IMAD.U32 R5, RZ, RZ, UR5 ;  /* 0x00000005ff057e24 */ /* 0x003fce000f8e00ff */
[----:B------:R-:W-:-:S07]  /*0530*/  LEPC R20, `(.L_x_5) ;  /* 0x000000001014794e */ /* 0x000fce0000000000 */
[----:B--2---:R-:W-:Y:S05]  /*0540*/  CALL.ABS.NOINC R8 ;  /* 0x0000000008007343 */ /* 0x004fea0003c00000 */
.L_x_5:
[----:B------:R-:W2:Y:S04]  /*0550*/  LD.E R4, desc[UR36][R22.64] ;  /* 0x0000002416047980 */ /* 0x000ea8000c101900 */
[----:B------:R-:W2:Y:S02]  /*0560*/  LD.E R5, desc[UR36][R22.64+0x4] ;  /* 0x0000042416057980 */ /* 0x000ea4000c101900 */
[----:B--2---:R-:W-:-:S13]  /*0570*/  ISETP.GE.AND P0, PT, R5, R4, PT ;  /* 0x000000040500720c */ /* 0x004fda0003f06270 */
[----:B------:R-:W-:Y:S05]  /*0580*/  @!P0 EXIT ;  /* 0x000000000000894d */ /* 0x000fea0003800000 */
[----:B------:R-:W-:Y:S01]  /*0590*/  MOV R0, 0x8 ;  /* 0x0000000800007802 */ /* 0x000fe20000000f00 */
[----:B------:R-:W-:-:S03]  /*05a0*/  IMAD.IADD R4, R5, 0x1, -R4 ;  /* 0x0000000105047824 */ /* 0x000fc600078e0a04 */
[----:B------:R0:W1:Y:S01]  /*05b0*/  LDC.64 R2, c[0x4][R0] ;  /* 0x0100000000027b82 */ /* 0x0000620000000a00 */
[----:B------:R-:W-:-:S04]  /*05c0*/  IMAD.SHL.U32 R4, R4, 0x2, RZ ;  /* 0x0000000204047824 */ /* 0x000fc800078e00ff */
[----:B------:R-:W-:-:S07]  /*05d0*/  IMAD.WIDE R4, R4, 0x4, RZ ;  /* 0x0000000404047825 */ /* 0x000fce00078e02ff */
[----:B------:R-:W-:-:S07]  /*05e0*/  LEPC R20, `(.L_x_6) ;  /* 0x000000001014794e */ /* 0x000fce0000000000 */
[----:B01----:R-:W-:Y:S05]  /*05f0*/  CALL.ABS.NOINC R2 ;  /* 0x0000000002007343 */ /* 0x003fea0003c00000 */
.L_x_6:
[----:B------:R-:W2:Y:S04]  /*0600*/  LD.E R0, desc[UR36][R22.64] ;  /* 0x0000002416007980 */ /* 0x000ea8000c101900 */
[----:B------:R-:W2:Y:S01]  /*0610*/  LD.E R7, desc[UR36][R22.64+0x4] ;  /* 0x0000042416077980 */ /* 0x000ea2000c101900 */
[----:B------:R-:W-:Y:S01]  /*0620*/  IMAD.MOV.U32 R8, RZ, RZ, RZ ;  /* 0x000000ffff087224 */ /* 0x000fe200078e00ff */
[----:B--2---:R-:W-:-:S13]  /*0630*/  ISETP.GT.AND P0, PT, R0, R7, PT ;  /* 0x000000070000720c */ /* 0x004fda0003f04270 */
[----:B------:R-:W-:Y:S05]  /*0640*/  @P0 BRA `(.L_x_7) ;  /* 0x0000000000540947 */ /* 0x000fea0003800000 */
[----:B------:R-:W0:Y:S01]  /*0650*/  LDC.64 R2, c[0x0][0x388] ;  /* 0x0000e200ff027b82 */ /* 0x000e220000000a00 */
[----:B------:R-:W-:Y:S01]  /*0660*/  MOV R9, R7 ;  /* 0x0000000700097202 */ /* 0x000fe20000000f00 */
[----:B------:R-:W-:-:S07]  /*0670*/  IMAD.MOV.U32 R8, RZ, RZ, RZ ;  /* 0x000000ffff087224 */ /* 0x000fce00078e00ff */
.L_x_10:
[----:B------:R-:W-:-:S04]  /*0680*/  IMAD.SHL.U32 R7, R0, 0x2, RZ ;  /* 0x0000000200077824 */ /* 0x000fc800078e00ff */
[----:B0-----:R-:W-:-:S05]  /*0690*/  IMAD.WIDE R6, R7, 0x4, R2 ;  /* 0x0000000407067825 */ /* 0x001fca00078e0202 */
[----:B------:R-:W2:Y:S04]  /*06a0*/  LDG.E R11, desc[UR36][R6.64+0x4] ;  /* 0x00000424060b7981 */ /* 0x000ea8000c1e1900 */
[----:B------:R-:W3:Y:S01]  /*06b0*/  LDG.E R10, desc[UR36][R6.64] ;  /* 0x00000024060a7981 */ /* 0x000ee2000c1e1900 */
[----:B------:R-:W-:Y:S01]  /*06c0*/  BSSY.RECONVERGENT B0, `(.L_x_8) ;  /* 0x000000a000007945 */ /* 0x000fe20003800200 */
[----:B--2---:R-:W-:-:S04]  /*06d0*/  ISETP.GE.AND P0, PT, R11, R16, PT ;  /* 0x000000100b00720c */ /* 0x004fc80003f06270 */
[----:B---3--:R-:W-:-:S13]  /*06e0*/  ISETP.LT.OR P0, PT, R17, R10, !P0 ;  /* 0x0000000a1100720c */ /* 0x008fda0004701670 */
[----:B------:R-:W-:Y:S05]  /*06f0*/  @P0 BRA `(.L_x_9) ;  /* 0x0000000000180947 */ /* 0x000fea0003800000 */
[----:B------:R-:W-:-:S04]  /*0700*/  IMAD.SHL.U32 R7, R8, 0x2, RZ ;  /* 0x0000000208077824 */ /* 0x000fc800078e00ff */
[----:B------:R-:W-:-:S05]  /*0710*/  IMAD.WIDE R6, R7, 0x4, R4 ;  /* 0x0000000407067825 */ /* 0x000fca00078e0204 */
[----:B------:R0:W-:Y:S04]  /*0720*/  ST.E desc[UR36][R6.64], R25 ;  /* 0x0000001906007985 */ /* 0x0001e8000c101924 */
[----:B------:R0:W-:Y:S04]  /*0730*/  ST.E desc[UR36][R6.64+0x4], R0 ;  /* 0x0000040006007985 */ /* 0x0001e8000c101924 */
[----:B------:R0:W5:Y:S01]  /*0740*/  LD.E R9, desc[UR36][R22.64+0x4] ;  /* 0x0000042416097980 */ /* 0x000162000c101900 */
[----:B------:R-:W-:-:S07]  /*0750*/  IADD3 R8, PT, PT, R8, 0x1, RZ ;  /* 0x0000000108087810 */ /* 0x000fce0007ffe0ff */
.L_x_9:
[----:B------:R-:W-:Y:S05]  /*0760*/  BSYNC.RECONVERGENT B0 ;  /* 0x0000000000007941 */ /* 0x000fea0003800200 */
.L_x_8:
[C---:B-----5:R-:W-:Y:S01]  /*0770*/  ISETP.GE.AND P0, PT, R0.reuse, R9, PT ;  /* 0x000000090000720c */ /* 0x060fe20003f06270 */
[----:B0-----:R-:W-:-:S12]  /*0780*/  VIADD R0, R0, 0x1 ;  /* 0x0000000100007836 */ /* 0x001fd80000000000 */
[----:B------:R-:W-:Y:S05]  /*0790*/  @!P0 BRA `(.L_x_10) ;  /* 0xfffffffc00b88947 */ /* 0x000fea000383ffff */
.L_x_7:
[----:B------:R-:W0:Y:S01]  /*07a0*/  S2R R0, SR_LANEID ;  /* 0x0000000000007919 */ /* 0x000e220000000000 */
[----:B------:R-:W-:Y:S05]  /*07b0*/  WARPSYNC.ALL ;  /* 0x0000000000007948 */ /* 0x000fea0003800000 */
[----:B------:R-:W1:Y:S08]  /*07c0*/  REDUX.SUM UR5, R8 ;  /* 0x00000000080573c4 */ /* 0x000e70000000c000 */
[----:B------:R-:W2:Y:S08]  /*07d0*/  LDC.64 R2, c[0x0][0x3a0] ;  /* 0x0000e800ff027b82 */ /* 0x000eb00000000a00 */
[----:B------:R-:W-:Y:S06]  /*07e0*/  BAR.SYNC.DEFER_BLOCKING 0x0 ;  /* 0x0000000000007b1d */ /* 0x000fec0000010000 */
[----:B------:R-:W-:-:S02]  /*07f0*/  VOTEU.ANY UR4, UPT, PT ;  /* 0x0000000000047886 */ /* 0x000fc400038e0100 */
[----:B------:R-:W-:Y:S01]  /*0800*/  UFLO.U32 UR4, UR4 ;  /* 0x00000004000472bd */ /* 0x000fe200080e0000 */
[----:B-1----:R-:W-:-:S05]  /*0810*/  IMAD.U32 R5, RZ, RZ, UR5 ;  /* 0x00000005ff057e24 */ /* 0x002fca000f8e00ff */
[----:B0-----:R-:W-:-:S13]  /*0820*/  ISETP.EQ.U32.AND P0, PT, R0, UR4, PT ;  /* 0x0000000400007c0c */ /* 0x001fda000bf02070 */
[----:B--2---:R-:W-:Y:S01]  /*0830*/  @P0 REDG.E.ADD.STRONG.GPU desc[UR36][R2.64], R5 ;  /* 0x000000050200098e */ /* 0x004fe2000c12e124 */
[----:B------:R-:W-:Y:S05]  /*0840*/  EXIT ;  /* 0x000000000000794d */ /* 0x000fea0003800000 */
.L_x_11:
[----:B------:R-:W-:-:S00]  /*0850*/  BRA `(.L_x_11) ;  /* 0xfffffffc00fc7947 */ /* 0x000fc0000383ffff */
[----:B------:R-:W-:-:S00]  /*0860*/  NOP ;  /* 0x0000000000007918 */ /* 0x000fc00000000000 */
        /* <DEDUP_REMOVED lines=9> */
.L_x_12:


//--------------------- .nv.global.init           --------------------------
	.section	.nv.global.init,"aw",@progbits
.nv.global.init:
	.type		$str,@object
	.size		$str,(.L_0 - $str)
$str:
        /*0000*/ 	.byte	0x28, 0x25, 0x64, 0x2c, 0x20, 0x25, 0x64, 0x29, 0x20, 0x2d, 0x20, 0x73, 0x6c, 0x69, 0x63, 0x65
        /*0010*/ 	.byte	0x20, 0x28, 0x25, 0x64, 0x2c, 0x20, 0x25, 0x64, 0x29, 0x0a, 0x00
.L_0:


//--------------------- .nv.shared.reserved.0     --------------------------
	.section	.nv.shared.reserved.0,"aw",@nobits
	.weak		__nv_reservedSMEM_offset_0_alias
	.size		__nv_reservedSMEM_offset_0_alias, 0, 64
	.other		__nv_reservedSMEM_offset_0_alias,@"STO_CUDA_RESERVED_SHARED STV_DEFAULT"
__nv_reservedSMEM_offset_0_alias:
	.zero		0
	.zero		64


//--------------------- .nv.constant0._Z23setIntersection_Kernel2PiS_iiS_S_ --------------------------
	.section	.nv.constant0._Z23setIntersection_Kernel2PiS_iiS_S_,"a",@progbits
	.sectionflags	@""
	.align	4
.nv.constant0._Z23setIntersection_Kernel2PiS_iiS_S_:
	.zero		936


//--------------------- SYMBOLS --------------------------

	.type		.nv.reservedSmem.offset0,@object
	.size		.nv.reservedSmem.offset0,0x4
	.type		vprintf,@function
	.type		malloc,@function
